//
// Generated by NVIDIA NVVM Compiler
//
// Compiler Build ID: CL-36424714
// Cuda compilation tools, release 13.0, V13.0.88
// Based on NVVM 20.0.0
//

.version 9.0
.target sm_100
.address_size 64

	// .globl	_Z20block_all_reduce_f32ILi256EEvPfS0_i
// _ZZ20block_all_reduce_f32ILi256EEvPfS0_iE4smem has been demoted
// _ZZ16reduce_two_stageILi256EEvPfS0_iE4smem has been demoted

.visible .entry _Z20block_all_reduce_f32ILi256EEvPfS0_i(
	.param .u64 .ptr .align 1 _Z20block_all_reduce_f32ILi256EEvPfS0_i_param_0,
	.param .u64 .ptr .align 1 _Z20block_all_reduce_f32ILi256EEvPfS0_i_param_1,
	.param .u32 _Z20block_all_reduce_f32ILi256EEvPfS0_i_param_2
)
{
	.reg .pred 	%p<14>;
	.reg .b32 	%r<29>;
	.reg .b32 	%f<26>;
	.reg .b64 	%rd<7>;
	// demoted variable
	.shared .align 4 .b8 _ZZ20block_all_reduce_f32ILi256EEvPfS0_iE4smem[32];
	ld.param.u64 	%rd1, [_Z20block_all_reduce_f32ILi256EEvPfS0_i_param_0];
	ld.param.u64 	%rd2, [_Z20block_all_reduce_f32ILi256EEvPfS0_i_param_1];
	ld.param.u32 	%r4, [_Z20block_all_reduce_f32ILi256EEvPfS0_i_param_2];
	mov.u32 	%r5, %ctaid.x;
	mov.u32 	%r1, %tid.x;
	shl.b32 	%r6, %r5, 8;
	add.s32 	%r2, %r6, %r1;
	setp.ge.s32 	%p1, %r2, %r4;
	mov.f32 	%f24, 0f00000000;
	@%p1 bra 	$L__BB0_2;
	cvta.to.global.u64 	%rd3, %rd1;
	mul.wide.u32 	%rd4, %r2, 4;
	add.s64 	%rd5, %rd3, %rd4;
	ld.global.f32 	%f24, [%rd5];
$L__BB0_2:
	and.b32  	%r3, %r1, 31;
	mov.b32 	%r7, %f24;
	shfl.sync.bfly.b32	%r8|%p2, %r7, 16, 31, -1;
	mov.b32 	%f8, %r8;
	add.f32 	%f9, %f24, %f8;
	mov.b32 	%r9, %f9;
	shfl.sync.bfly.b32	%r10|%p3, %r9, 8, 31, -1;
	mov.b32 	%f10, %r10;
	add.f32 	%f11, %f9, %f10;
	mov.b32 	%r11, %f11;
	shfl.sync.bfly.b32	%r12|%p4, %r11, 4, 31, -1;
	mov.b32 	%f12, %r12;
	add.f32 	%f13, %f11, %f12;
	mov.b32 	%r13, %f13;
	shfl.sync.bfly.b32	%r14|%p5, %r13, 2, 31, -1;
	mov.b32 	%f14, %r14;
	add.f32 	%f15, %f13, %f14;
	mov.b32 	%r15, %f15;
	shfl.sync.bfly.b32	%r16|%p6, %r15, 1, 31, -1;
	mov.b32 	%f16, %r16;
	add.f32 	%f3, %f15, %f16;
	setp.ne.s32 	%p7, %r3, 0;
	@%p7 bra 	$L__BB0_4;
	shr.u32 	%r17, %r1, 3;
	mov.u32 	%r18, _ZZ20block_all_reduce_f32ILi256EEvPfS0_iE4smem;
	add.s32 	%r19, %r18, %r17;
	st.shared.f32 	[%r19], %f3;
$L__BB0_4:
	bar.sync 	0;
	setp.gt.u32 	%p8, %r3, 7;
	mov.f32 	%f25, 0f00000000;
	@%p8 bra 	$L__BB0_6;
	shl.b32 	%r20, %r3, 2;
	mov.u32 	%r21, _ZZ20block_all_reduce_f32ILi256EEvPfS0_iE4smem;
	add.s32 	%r22, %r21, %r20;
	ld.shared.f32 	%f25, [%r22];
$L__BB0_6:
	setp.gt.u32 	%p9, %r1, 31;
	@%p9 bra 	$L__BB0_9;
	mov.b32 	%r23, %f25;
	shfl.sync.bfly.b32	%r24|%p10, %r23, 4, 31, -1;
	mov.b32 	%f18, %r24;
	add.f32 	%f19, %f25, %f18;
	mov.b32 	%r25, %f19;
	shfl.sync.bfly.b32	%r26|%p11, %r25, 2, 31, -1;
	mov.b32 	%f20, %r26;
	add.f32 	%f21, %f19, %f20;
	mov.b32 	%r27, %f21;
	shfl.sync.bfly.b32	%r28|%p12, %r27, 1, 31, -1;
	mov.b32 	%f22, %r28;
	add.f32 	%f6, %f21, %f22;
	setp.ne.s32 	%p13, %r1, 0;
	@%p13 bra 	$L__BB0_9;
	cvta.to.global.u64 	%rd6, %rd2;
	atom.global.add.f32 	%f23, [%rd6], %f6;
$L__BB0_9:
	ret;

}
	// .globl	_Z16reduce_two_stageILi256EEvPfS0_i
.visible .entry _Z16reduce_two_stageILi256EEvPfS0_i(
	.param .u64 .ptr .align 1 _Z16reduce_two_stageILi256EEvPfS0_i_param_0,
	.param .u64 .ptr .align 1 _Z16reduce_two_stageILi256EEvPfS0_i_param_1,
	.param .u32 _Z16reduce_two_stageILi256EEvPfS0_i_param_2
)
{
	.reg .pred 	%p<13>;
	.reg .b32 	%r<29>;
	.reg .b32 	%f<22>;
	.reg .b64 	%rd<9>;
	// demoted variable
	.shared .align 4 .b8 _ZZ16reduce_two_stageILi256EEvPfS0_iE4smem[32];
	ld.param.u64 	%rd1, [_Z16reduce_two_stageILi256EEvPfS0_i_param_0];
	ld.param.u64 	%rd2, [_Z16reduce_two_stageILi256EEvPfS0_i_param_1];
	ld.param.u32 	%r5, [_Z16reduce_two_stageILi256EEvPfS0_i_param_2];
	mov.u32 	%r1, %ctaid.x;
	mov.u32 	%r2, %tid.x;
	shl.b32 	%r6, %r1, 8;
	add.s32 	%r3, %r6, %r2;
	setp.ge.s32 	%p1, %r3, %r5;
	mov.f32 	%f21, 0f00000000;
	@%p1 bra 	$L__BB1_2;
	cvta.to.global.u64 	%rd3, %rd1;
	mul.wide.u32 	%rd4, %r3, 4;
	add.s64 	%rd5, %rd3, %rd4;
	ld.global.f32 	%f21, [%rd5];
$L__BB1_2:
	and.b32  	%r4, %r2, 31;
	mov.b32 	%r7, %f21;
	shfl.sync.bfly.b32	%r8|%p2, %r7, 16, 31, -1;
	mov.b32 	%f6, %r8;
	add.f32 	%f7, %f21, %f6;
	mov.b32 	%r9, %f7;
	shfl.sync.bfly.b32	%r10|%p3, %r9, 8, 31, -1;
	mov.b32 	%f8, %r10;
	add.f32 	%f9, %f7, %f8;
	mov.b32 	%r11, %f9;
	shfl.sync.bfly.b32	%r12|%p4, %r11, 4, 31, -1;
	mov.b32 	%f10, %r12;
	add.f32 	%f11, %f9, %f10;
	mov.b32 	%r13, %f11;
	shfl.sync.bfly.b32	%r14|%p5, %r13, 2, 31, -1;
	mov.b32 	%f12, %r14;
	add.f32 	%f13, %f11, %f12;
	mov.b32 	%r15, %f13;
	shfl.sync.bfly.b32	%r16|%p6, %r15, 1, 31, -1;
	mov.b32 	%f14, %r16;
	add.f32 	%f3, %f13, %f14;
	setp.ne.s32 	%p7, %r4, 0;
	@%p7 bra 	$L__BB1_4;
	shr.u32 	%r17, %r2, 3;
	mov.u32 	%r18, _ZZ16reduce_two_stageILi256EEvPfS0_iE4smem;
	add.s32 	%r19, %r18, %r17;
	st.shared.f32 	[%r19], %f3;
$L__BB1_4:
	bar.sync 	0;
	setp.gt.u32 	%p8, %r2, 31;
	@%p8 bra 	$L__BB1_7;
	shl.b32 	%r20, %r4, 2;
	mov.u32 	%r21, _ZZ16reduce_two_stageILi256EEvPfS0_iE4smem;
	add.s32 	%r22, %r21, %r20;
	ld.shared.f32 	%f15, [%r22];
	mov.b32 	%r23, %f15;
	shfl.sync.bfly.b32	%r24|%p9, %r23, 4, 31, -1;
	mov.b32 	%f16, %r24;
	add.f32 	%f17, %f15, %f16;
	mov.b32 	%r25, %f17;
	shfl.sync.bfly.b32	%r26|%p10, %r25, 2, 31, -1;
	mov.b32 	%f18, %r26;
	add.f32 	%f19, %f17, %f18;
	mov.b32 	%r27, %f19;
	shfl.sync.bfly.b32	%r28|%p11, %r27, 1, 31, -1;
	mov.b32 	%f20, %r28;
	add.f32 	%f4, %f19, %f20;
	setp.ne.s32 	%p12, %r2, 0;
	@%p12 bra 	$L__BB1_7;
	cvta.to.global.u64 	%rd6, %rd2;
	mul.wide.u32 	%rd7, %r1, 4;
	add.s64 	%rd8, %rd6, %rd7;
	st.global.f32 	[%rd8], %f4;
$L__BB1_7:
	ret;

}


// ===== COMPILED SASS (sm_100) =====

	.target	sm_100

	.elftype	@"ET_EXEC"


//--------------------- .note.nv.tkinfo           --------------------------
	.section	.note.nv.tkinfo,"",@"SHT_NOTE"
	.sectionflags	@"SHF_NOTE_NV_TKINFO"
	.tkinfo
        /*0018*/ 	.word	0x00000002
        /*0030*/ 	.string	""
        /*0030*/ 	.string	"ptxas"
        /*0030*/ 	.string	"Cuda compilation tools, release 13.0, V13.0.88"
        /*0030*/ 	.string	"Build cuda_13.0.r13.0/compiler.36424714_0"
        /*0030*/ 	.string	"-arch sm_100 -m 64 "



//--------------------- .note.nv.cuinfo           --------------------------
	.section	.note.nv.cuinfo,"",@"SHT_NOTE"
	.sectionflags	@"SHF_NOTE_NV_CUINFO"
        /*0018*/ 	.short	0x0002
        /*001a*/ 	.short	0x0064
        /*001c*/ 	.short	0x0082
	.zero		2


//--------------------- .nv.info                  --------------------------
	.section	.nv.info,"",@"SHT_CUDA_INFO"
	.align	4


	//----- nvinfo : EIATTR_REGCOUNT
	.align		4
        /*0000*/ 	.byte	0x04, 0x2f
        /*0002*/ 	.short	(.L_1 - .L_0)
	.align		4
.L_0:
        /*0004*/ 	.word	index@(_Z20block_all_reduce_f32ILi256EEvPfS0_i)
        /*0008*/ 	.word	0x0000000e


	//----- nvinfo : EIATTR_FRAME_SIZE
	.align		4
.L_1:
        /*000c*/ 	.byte	0x04, 0x11
        /*000e*/ 	.short	(.L_3 - .L_2)
	.align		4
.L_2:
        /*0010*/ 	.word	index@(_Z20block_all_reduce_f32ILi256EEvPfS0_i)
        /*0014*/ 	.word	0x00000000


	//----- nvinfo : EIATTR_REGCOUNT
	.align		4
.L_3:
        /*0018*/ 	.byte	0x04, 0x2f
        /*001a*/ 	.short	(.L_5 - .L_4)
	.align		4
.L_4:
        /*001c*/ 	.word	index@(_Z16reduce_two_stageILi256EEvPfS0_i)
        /*0020*/ 	.word	0x0000000e


	//----- nvinfo : EIATTR_FRAME_SIZE
	.align		4
.L_5:
        /*0024*/ 	.byte	0x04, 0x11
        /*0026*/ 	.short	(.L_7 - .L_6)
	.align		4
.L_6:
        /*0028*/ 	.word	index@(_Z16reduce_two_stageILi256EEvPfS0_i)
        /*002c*/ 	.word	0x00000000


	//----- nvinfo : EIATTR_MIN_STACK_SIZE
	.align		4
.L_7:
        /*0030*/ 	.byte	0x04, 0x12
        /*0032*/ 	.short	(.L_9 - .L_8)
	.align		4
.L_8:
        /*0034*/ 	.word	index@(_Z16reduce_two_stageILi256EEvPfS0_i)
        /*0038*/ 	.word	0x00000000


	//----- nvinfo : EIATTR_MIN_STACK_SIZE
	.align		4
.L_9:
        /*003c*/ 	.byte	0x04, 0x12
        /*003e*/ 	.short	(.L_11 - .L_10)
	.align		4
.L_10:
        /*0040*/ 	.word	index@(_Z20block_all_reduce_f32ILi256EEvPfS0_i)
        /*0044*/ 	.word	0x00000000
.L_11:


//--------------------- .nv.compat                --------------------------
	.section	.nv.compat,"",@"SHT_CUDA_COMPAT_INFO"
	.align	4
        /*0000*/ 	.byte	0x02, 0x09, 0x00, 0x00, 0x02, 0x02, 0x01, 0x00, 0x02, 0x05, 0x05, 0x00, 0x03, 0x07, 0x01, 0x01
        /*0010*/ 	.byte	0x02, 0x03, 0x00, 0x00, 0x02, 0x06, 0x01, 0x00, 0x04, 0x0b, 0x08, 0x00, 0x09, 0x00, 0x00, 0x00
        /*0020*/ 	.byte	0x00, 0x00, 0x00, 0x00


//--------------------- .nv.info._Z16reduce_two_stageILi256EEvPfS0_i --------------------------
	.section	.nv.info._Z16reduce_two_stageILi256EEvPfS0_i,"",@"SHT_CUDA_INFO"
	.sectionflags	@""
	.align	4


	//----- nvinfo : EIATTR_CUDA_API_VERSION
	.align		4
        /*0000*/ 	.byte	0x04, 0x37
        /*0002*/ 	.short	(.L_13 - .L_12)
.L_12:
        /*0004*/ 	.word	0x00000082


	//----- nvinfo : EIATTR_KPARAM_INFO
	.align		4
.L_13:
        /*0008*/ 	.byte	0x04, 0x17
        /*000a*/ 	.short	(.L_15 - .L_14)
.L_14:
        /*000c*/ 	.word	0x00000000
        /*0010*/ 	.short	0x0002
        /*0012*/ 	.short	0x0010
        /*0014*/ 	.byte	0x00, 0xf0, 0x11, 0x00


	//----- nvinfo : EIATTR_KPARAM_INFO
	.align		4
.L_15:
        /*0018*/ 	.byte	0x04, 0x17
        /*001a*/ 	.short	(.L_17 - .L_16)
.L_16:
        /*001c*/ 	.word	0x00000000
        /*0020*/ 	.short	0x0001
        /*0022*/ 	.short	0x0008
        /*0024*/ 	.byte	0x00, 0xf5, 0x21, 0x00


	//----- nvinfo : EIATTR_KPARAM_INFO
	.align		4
.L_17:
        /*0028*/ 	.byte	0x04, 0x17
        /*002a*/ 	.short	(.L_19 - .L_18)
.L_18:
        /*002c*/ 	.word	0x00000000
        /*0030*/ 	.short	0x0000
        /*0032*/ 	.short	0x0000
        /*0034*/ 	.byte	0x00, 0xf5, 0x21, 0x00


	//----- nvinfo : EIATTR_SPARSE_MMA_MASK
	.align		4
.L_19:
        /*0038*/ 	.byte	0x03, 0x50
        /*003a*/ 	.short	0x0000


	//----- nvinfo : EIATTR_MAXREG_COUNT
	.align		4
        /*003c*/ 	.byte	0x03, 0x1b
        /*003e*/ 	.short	0x00ff


	//----- nvinfo : EIATTR_NUM_BARRIERS
	.align		4
        /*0040*/ 	.byte	0x02, 0x4c
        /*0042*/ 	.byte	0x01
	.zero		1


	//----- nvinfo : EIATTR_MERCURY_ISA_VERSION
	.align		4
        /*0044*/ 	.byte	0x03, 0x5f
        /*0046*/ 	.short	0x0101


	//----- nvinfo : EIATTR_COOP_GROUP_MASK_REGIDS
	.align		4
        /*0048*/ 	.byte	0x04, 0x29
        /*004a*/ 	.short	(.L_21 - .L_20)


	//   ....[0]....
.L_20:
        /*004c*/ 	.word	0xffffffff


	//   ....[1]....
        /*0050*/ 	.word	0xffffffff


	//   ....[2]....
        /*0054*/ 	.word	0xffffffff


	//   ....[3]....
        /*0058*/ 	.word	0xffffffff


	//   ....[4]....
        /*005c*/ 	.word	0xffffffff


	//   ....[5]....
        /*0060*/ 	.word	0xffffffff


	//   ....[6]....
        /*0064*/ 	.word	0xffffffff


	//   ....[7]....
        /*0068*/ 	.word	0xffffffff


	//----- nvinfo : EIATTR_COOP_GROUP_INSTR_OFFSETS
	.align		4
.L_21:
        /*006c*/ 	.byte	0x04, 0x28
        /*006e*/ 	.short	(.L_23 - .L_22)


	//   ....[0]....
.L_22:
        /*0070*/ 	.word	0x000000c0


	//   ....[1]....
        /*0074*/ 	.word	0x000000e0


	//   ....[2]....
        /*0078*/ 	.word	0x00000110


	//   ....[3]....
        /*007c*/ 	.word	0x00000150


	//   ....[4]....
        /*0080*/ 	.word	0x00000190


	//   ....[5]....
        /*0084*/ 	.word	0x00000240


	//   ....[6]....
        /*0088*/ 	.word	0x00000260


	//   ....[7]....
        /*008c*/ 	.word	0x00000280


	//----- nvinfo : EIATTR_VRC_CTA_INIT_COUNT
	.align		4
.L_23:
        /*0090*/ 	.byte	0x02, 0x4a
	.zero		1
	.zero		1


	//----- nvinfo : EIATTR_EXIT_INSTR_OFFSETS
	.align		4
        /*0094*/ 	.byte	0x04, 0x1c
        /*0096*/ 	.short	(.L_25 - .L_24)


	//   ....[0]....
.L_24:
        /*0098*/ 	.word	0x000001d0


	//   ....[1]....
        /*009c*/ 	.word	0x00000290


	//   ....[2]....
        /*00a0*/ 	.word	0x000002e0


	//----- nvinfo : EIATTR_CBANK_PARAM_SIZE
	.align		4
.L_25:
        /*00a4*/ 	.byte	0x03, 0x19
        /*00a6*/ 	.short	0x0014


	//----- nvinfo : EIATTR_PARAM_CBANK
	.align		4
        /*00a8*/ 	.byte	0x04, 0x0a
        /*00aa*/ 	.short	(.L_27 - .L_26)
	.align		4
.L_26:
        /*00ac*/ 	.word	index@(.nv.constant0._Z16reduce_two_stageILi256EEvPfS0_i)
        /*00b0*/ 	.short	0x0380
        /*00b2*/ 	.short	0x0014


	//----- nvinfo : EIATTR_SW_WAR
	.align		4
.L_27:
        /*00b4*/ 	.byte	0x04, 0x36
        /*00b6*/ 	.short	(.L_29 - .L_28)
.L_28:
        /*00b8*/ 	.word	0x00000008
.L_29:


//--------------------- .nv.info._Z20block_all_reduce_f32ILi256EEvPfS0_i --------------------------
	.section	.nv.info._Z20block_all_reduce_f32ILi256EEvPfS0_i,"",@"SHT_CUDA_INFO"
	.sectionflags	@""
	.align	4


	//----- nvinfo : EIATTR_CUDA_API_VERSION
	.align		4
        /*0000*/ 	.byte	0x04, 0x37
        /*0002*/ 	.short	(.L_31 - .L_30)
.L_30:
        /*0004*/ 	.word	0x00000082


	//----- nvinfo : EIATTR_KPARAM_INFO
	.align		4
.L_31:
        /*0008*/ 	.byte	0x04, 0x17
        /*000a*/ 	.short	(.L_33 - .L_32)
.L_32:
        /*000c*/ 	.word	0x00000000
        /*0010*/ 	.short	0x0002
        /*0012*/ 	.short	0x0010
        /*0014*/ 	.byte	0x00, 0xf0, 0x11, 0x00


	//----- nvinfo : EIATTR_KPARAM_INFO
	.align		4
.L_33:
        /*0018*/ 	.byte	0x04, 0x17
        /*001a*/ 	.short	(.L_35 - .L_34)
.L_34:
        /*001c*/ 	.word	0x00000000
        /*0020*/ 	.short	0x0001
        /*0022*/ 	.short	0x0008
        /*0024*/ 	.byte	0x00, 0xf5, 0x21, 0x00


	//----- nvinfo : EIATTR_KPARAM_INFO
	.align		4
.L_35:
        /*0028*/ 	.byte	0x04, 0x17
        /*002a*/ 	.short	(.L_37 - .L_36)
.L_36:
        /*002c*/ 	.word	0x00000000
        /*0030*/ 	.short	0x0000
        /*0032*/ 	.short	0x0000
        /*0034*/ 	.byte	0x00, 0xf5, 0x21, 0x00


	//----- nvinfo : EIATTR_SPARSE_MMA_MASK
	.align		4
.L_37:
        /*0038*/ 	.byte	0x03, 0x50
        /*003a*/ 	.short	0x0000


	//----- nvinfo : EIATTR_MAXREG_COUNT
	.align		4
        /*003c*/ 	.byte	0x03, 0x1b
        /*003e*/ 	.short	0x00ff


	//----- nvinfo : EIATTR_NUM_BARRIERS
	.align		4
        /*0040*/ 	.byte	0x02, 0x4c
        /*0042*/ 	.byte	0x01
	.zero		1


	//----- nvinfo : EIATTR_MERCURY_ISA_VERSION
	.align		4
        /*0044*/ 	.byte	0x03, 0x5f
        /*0046*/ 	.short	0x0101


	//----- nvinfo : EIATTR_COOP_GROUP_MASK_REGIDS
	.align		4
        /*0048*/ 	.byte	0x04, 0x29
        /*004a*/ 	.short	(.L_39 - .L_38)


	//   ....[0]....
.L_38:
        /*004c*/ 	.word	0xffffffff


	//   ....[1]....
        /*0050*/ 	.word	0xffffffff


	//   ....[2]....
        /*0054*/ 	.word	0xffffffff


	//   ....[3]....
        /*0058*/ 	.word	0xffffffff


	//   ....[4]....
        /*005c*/ 	.word	0xffffffff


	//   ....[5]....
        /*0060*/ 	.word	0xffffffff


	//   ....[6]....
        /*0064*/ 	.word	0xffffffff


	//   ....[7]....
        /*0068*/ 	.word	0xffffffff


	//----- nvinfo : EIATTR_COOP_GROUP_INSTR_OFFSETS
	.align		4
.L_39:
        /*006c*/ 	.byte	0x04, 0x28
        /*006e*/ 	.short	(.L_41 - .L_40)


	//   ....[0]....
.L_40:
        /*0070*/ 	.word	0x000000b0


	//   ....[1]....
        /*0074*/ 	.word	0x000000d0


	//   ....[2]....
        /*0078*/ 	.word	0x00000100


	//   ....[3]....
        /*007c*/ 	.word	0x00000170


	//   ....[4]....
        /*0080*/ 	.word	0x000001d0


	//   ....[5]....
        /*0084*/ 	.word	0x00000250


	//   ....[6]....
        /*0088*/ 	.word	0x00000280


	//   ....[7]....
        /*008c*/ 	.word	0x000002a0


	//----- nvinfo : EIATTR_VRC_CTA_INIT_COUNT
	.align		4
.L_41:
        /*0090*/ 	.byte	0x02, 0x4a
	.zero		1
	.zero		1


	//----- nvinfo : EIATTR_EXIT_INSTR_OFFSETS
	.align		4
        /*0094*/ 	.byte	0x04, 0x1c
        /*0096*/ 	.short	(.L_43 - .L_42)


	//   ....[0]....
.L_42:
        /*0098*/ 	.word	0x00000240


	//   ....[1]....
        /*009c*/ 	.word	0x000002b0


	//   ....[2]....
        /*00a0*/ 	.word	0x000002f0


	//----- nvinfo : EIATTR_CBANK_PARAM_SIZE
	.align		4
.L_43:
        /*00a4*/ 	.byte	0x03, 0x19
        /*00a6*/ 	.short	0x0014


	//----- nvinfo : EIATTR_PARAM_CBANK
	.align		4
        /*00a8*/ 	.byte	0x04, 0x0a
        /*00aa*/ 	.short	(.L_45 - .L_44)
	.align		4
.L_44:
        /*00ac*/ 	.word	index@(.nv.constant0._Z20block_all_reduce_f32ILi256EEvPfS0_i)
        /*00b0*/ 	.short	0x0380
        /*00b2*/ 	.short	0x0014


	//----- nvinfo : EIATTR_SW_WAR
	.align		4
.L_45:
        /*00b4*/ 	.byte	0x04, 0x36
        /*00b6*/ 	.short	(.L_47 - .L_46)
.L_46:
        /*00b8*/ 	.word	0x00000008
.L_47:


//--------------------- .nv.callgraph             --------------------------
	.section	.nv.callgraph,"",@"SHT_CUDA_CALLGRAPH"
	.align	4
	.sectionentsize	8
	.align		4
        /*0000*/ 	.word	0x00000000
	.align		4
        /*0004*/ 	.word	0xffffffff
	.align		4
        /*0008*/ 	.word	0x00000000
	.align		4
        /*000c*/ 	.word	0xfffffffe
	.align		4
        /*0010*/ 	.word	0x00000000
	.align		4
        /*0014*/ 	.word	0xfffffffd
	.align		4
        /*0018*/ 	.word	0x00000000
	.align		4
        /*001c*/ 	.word	0xfffffffc


//--------------------- .text._Z16reduce_two_stageILi256EEvPfS0_i --------------------------
	.section	.text._Z16reduce_two_stageILi256EEvPfS0_i,"ax",@progbits
	.align	128
        .global         _Z16reduce_two_stageILi256EEvPfS0_i
        .type           _Z16reduce_two_stageILi256EEvPfS0_i,@function
        .size           _Z16reduce_two_stageILi256EEvPfS0_i,(.L_x_2 - _Z16reduce_two_stageILi256EEvPfS0_i)
        .other          _Z16reduce_two_stageILi256EEvPfS0_i,@"STO_CUDA_ENTRY STV_DEFAULT"
_Z16reduce_two_stageILi256EEvPfS0_i:
.text._Z16reduce_two_stageILi256EEvPfS0_i:
[----:B------:R-:W-:Y:S01]  /*0000*/  LDC R1, c[0x0][0x37c] ;  /* 0x0000df00ff017b82 */ /* 0x000fe20000000800 */
[----:B------:R-:W0:Y:S01]  /*0010*/  S2R R11, SR_TID.X ;  /* 0x00000000000b7919 */ /* 0x000e220000002100 */
[----:B------:R-:W1:Y:S01]  /*0020*/  LDCU UR4, c[0x0][0x390] ;  /* 0x00007200ff0477ac */ /* 0x000e620008000800 */
[----:B------:R-:W-:Y:S01]  /*0030*/  HFMA2 R4, -RZ, RZ, 0, 0 ;  /* 0x00000000ff047431 */ /* 0x000fe200000001ff */
[----:B------:R-:W0:Y:S01]  /*0040*/  S2R R0, SR_CTAID.X ;  /* 0x0000000000007919 */ /* 0x000e220000002500 */
[----:B------:R-:W2:Y:S01]  /*0050*/  LDCU.64 UR6, c[0x0][0x358] ;  /* 0x00006b00ff0677ac */ /* 0x000ea20008000a00 */
[----:B0-----:R-:W-:-:S04]  /*0060*/  LEA R5, R0, R11, 0x8 ;  /* 0x0000000b00057211 */ /* 0x001fc800078e40ff */
[----:B-1----:R-:W-:-:S13]  /*0070*/  ISETP.GE.AND P0, PT, R5, UR4, PT ;  /* 0x0000000405007c0c */ /* 0x002fda000bf06270 */
[----:B------:R-:W0:Y:S02]  /*0080*/  @!P0 LDC.64 R2, c[0x0][0x380] ;  /* 0x0000e000ff028b82 */ /* 0x000e240000000a00 */
[----:B0-----:R-:W-:-:S05]  /*0090*/  @!P0 IMAD.WIDE.U32 R2, R5, 0x4, R2 ;  /* 0x0000000405028825 */ /* 0x001fca00078e0002 */
[----:B--2---:R-:W2:Y:S01]  /*00a0*/  @!P0 LDG.E R4, desc[UR6][R2.64] ;  /* 0x0000000602048981 */ /* 0x004ea2000c1e1900 */
[----:B------:R-:W-:-:S03]  /*00b0*/  ISETP.GT.U32.AND P1, PT, R11, 0x1f, PT ;  /* 0x0000001f0b00780c */ /* 0x000fc60003f24070 */
[----:B--2---:R-:W0:Y:S02]  /*00c0*/  SHFL.BFLY PT, R5, R4, 0x10, 0x1f ;  /* 0x0e001f0004057f89 */ /* 0x004e2400000e0000 */
[----:B0-----:R-:W-:-:S05]  /*00d0*/  FADD R6, R5, R4 ;  /* 0x0000000405067221 */ /* 0x001fca0000000000 */
[----:B------:R-:W0:Y:S02]  /*00e0*/  SHFL.BFLY PT, R5, R6, 0x8, 0x1f ;  /* 0x0d001f0006057f89 */ /* 0x000e2400000e0000 */
[----:B0-----:R-:W-:Y:S01]  /*00f0*/  FADD R7, R6, R5 ;  /* 0x0000000506077221 */ /* 0x001fe20000000000 */
[----:B------:R-:W-:-:S04]  /*0100*/  LOP3.LUT P0, R5, R11, 0x1f, RZ, 0xc0, !PT ;  /* 0x0000001f0b057812 */ /* 0x000fc8000780c0ff */
[----:B------:R-:W0:Y:S09]  /*0110*/  SHFL.BFLY PT, R8, R7, 0x4, 0x1f ;  /* 0x0c801f0007087f89 */ /* 0x000e3200000e0000 */
[----:B------:R-:W1:Y:S01]  /*0120*/  @!P0 S2R R10, SR_CgaCtaId ;  /* 0x00000000000a8919 */ /* 0x000e620000008800 */
[----:B------:R-:W-:Y:S01]  /*0130*/  @!P0 MOV R3, 0x400 ;  /* 0x0000040000038802 */ /* 0x000fe20000000f00 */
[----:B0-----:R-:W-:-:S05]  /*0140*/  FADD R8, R7, R8 ;  /* 0x0000000807087221 */ /* 0x001fca0000000000 */
[----:B------:R-:W0:Y:S01]  /*0150*/  SHFL.BFLY PT, R9, R8, 0x2, 0x1f ;  /* 0x0c401f0008097f89 */ /* 0x000e2200000e0000 */
[----:B-1----:R-:W-:-:S04]  /*0160*/  @!P0 LEA R3, R10, R3, 0x18 ;  /* 0x000000030a038211 */ /* 0x002fc800078ec0ff */
[----:B------:R-:W-:Y:S01]  /*0170*/  @!P0 LEA.HI R3, R11, R3, RZ, 0x1d ;  /* 0x000000030b038211 */ /* 0x000fe200078fe8ff */
[----:B0-----:R-:W-:-:S05]  /*0180*/  FADD R9, R8, R9 ;  /* 0x0000000908097221 */ /* 0x001fca0000000000 */
[----:B------:R-:W0:Y:S02]  /*0190*/  SHFL.BFLY PT, R2, R9, 0x1, 0x1f ;  /* 0x0c201f0009027f89 */ /* 0x000e2400000e0000 */
[----:B0-----:R-:W-:-:S05]  /*01a0*/  FADD R2, R9, R2 ;  /* 0x0000000209027221 */ /* 0x001fca0000000000 */
[----:B------:R0:W-:Y:S01]  /*01b0*/  @!P0 STS [R3], R2 ;  /* 0x0000000203008388 */ /* 0x0001e20000000800 */
[----:B------:R-:W-:Y:S06]  /*01c0*/  BAR.SYNC.DEFER_BLOCKING 0x0 ;  /* 0x0000000000007b1d */ /* 0x000fec0000010000 */
[----:B------:R-:W-:Y:S05]  /*01d0*/  @P1 EXIT ;  /* 0x000000000000194d */ /* 0x000fea0003800000 */
[----:B------:R-:W1:Y:S01]  /*01e0*/  S2UR UR5, SR_CgaCtaId ;  /* 0x00000000000579c3 */ /* 0x000e620000008800 */
[----:B------:R-:W-:Y:S01]  /*01f0*/  UMOV UR4, 0x400 ;  /* 0x0000040000047882 */ /* 0x000fe20000000000 */
[----:B------:R-:W-:Y:S01]  /*0200*/  ISETP.NE.AND P0, PT, R11, RZ, PT ;  /* 0x000000ff0b00720c */ /* 0x000fe20003f05270 */
[----:B-1----:R-:W-:-:S06]  /*0210*/  ULEA UR4, UR5, UR4, 0x18 ;  /* 0x0000000405047291 */ /* 0x002fcc000f8ec0ff */
[----:B------:R-:W-:-:S06]  /*0220*/  LEA R5, R5, UR4, 0x2 ;  /* 0x0000000405057c11 */ /* 0x000fcc000f8e10ff */
[----:B------:R-:W0:Y:S04]  /*0230*/  LDS R5, [R5] ;  /* 0x0000000005057984 */ /* 0x000e280000000800 */
[----:B0-----:R-:W0:Y:S02]  /*0240*/  SHFL.BFLY PT, R2, R5, 0x4, 0x1f ;  /* 0x0c801f0005027f89 */ /* 0x001e2400000e0000 */
[----:B0-----:R-:W-:-:S05]  /*0250*/  FADD R2, R5, R2 ;  /* 0x0000000205027221 */ /* 0x001fca0000000000 */
[----:B------:R-:W0:Y:S02]  /*0260*/  SHFL.BFLY PT, R3, R2, 0x2, 0x1f ;  /* 0x0c401f0002037f89 */ /* 0x000e2400000e0000 */
[----:B0-----:R-:W-:-:S05]  /*0270*/  FADD R4, R2, R3 ;  /* 0x0000000302047221 */ /* 0x001fca0000000000 */
[----:B------:R0:W1:Y:S01]  /*0280*/  SHFL.BFLY PT, R7, R4, 0x1, 0x1f ;  /* 0x0c201f0004077f89 */ /* 0x00006200000e0000 */
[----:B------:R-:W-:Y:S05]  /*0290*/  @P0 EXIT ;  /* 0x000000000000094d */ /* 0x000fea0003800000 */
[----:B------:R-:W2:Y:S01]  /*02a0*/  LDC.64 R2, c[0x0][0x388] ;  /* 0x0000e200ff027b82 */ /* 0x000ea20000000a00 */
[----:B-1----:R-:W-:Y:S01]  /*02b0*/  FADD R7, R4, R7 ;  /* 0x0000000704077221 */ /* 0x002fe20000000000 */
[----:B--2---:R-:W-:-:S05]  /*02c0*/  IMAD.WIDE.U32 R2, R0, 0x4, R2 ;  /* 0x0000000400027825 */ /* 0x004fca00078e0002 */
[----:B------:R-:W-:Y:S01]  /*02d0*/  STG.E desc[UR6][R2.64], R7 ;  /* 0x0000000702007986 */ /* 0x000fe2000c101906 */
[----:B------:R-:W-:Y:S05]  /*02e0*/  EXIT ;  /* 0x000000000000794d */ /* 0x000fea0003800000 */
.L_x_0:
[----:B------:R-:W-:-:S00]  /*02f0*/  BRA `(.L_x_0) ;  /* 0xfffffffc00fc7947 */ /* 0x000fc0000383ffff */
[----:B------:R-:W-:-:S00]  /*0300*/  NOP ;  /* 0x0000000000007918 */ /* 0x000fc00000000000 */
[----:B------:R-:W-:-:S00]  /*0310*/  NOP ;  /* 0x0000000000007918 */ /* 0x000fc00000000000 */
[----:B------:R-:W-:-:S00]  /*0320*/  NOP ;  /* 0x0000000000007918 */ /* 0x000fc00000000000 */
[----:B------:R-:W-:-:S00]  /*0330*/  NOP ;  /* 0x0000000000007918 */ /* 0x000fc00000000000 */
[----:B------:R-:W-:-:S00]  /*0340*/  NOP ;  /* 0x0000000000007918 */ /* 0x000fc00000000000 */
[----:B------:R-:W-:-:S00]  /*0350*/  NOP ;  /* 0x0000000000007918 */ /* 0x000fc00000000000 */
[----:B------:R-:W-:-:S00]  /*0360*/  NOP ;  /* 0x0000000000007918 */ /* 0x000fc00000000000 */
[----:B------:R-:W-:-:S00]  /*0370*/  NOP ;  /* 0x0000000000007918 */ /* 0x000fc00000000000 */
.L_x_2:


//--------------------- .text._Z20block_all_reduce_f32ILi256EEvPfS0_i --------------------------
	.section	.text._Z20block_all_reduce_f32ILi256EEvPfS0_i,"ax",@progbits
	.align	128
        .global         _Z20block_all_reduce_f32ILi256EEvPfS0_i
        .type           _Z20block_all_reduce_f32ILi256EEvPfS0_i,@function
        .size           _Z20block_all_reduce_f32ILi256EEvPfS0_i,(.L_x_3 - _Z20block_all_reduce_f32ILi256EEvPfS0_i)
        .other          _Z20block_all_reduce_f32ILi256EEvPfS0_i,@"STO_CUDA_ENTRY STV_DEFAULT"
_Z20block_all_reduce_f32ILi256EEvPfS0_i:
.text._Z20block_all_reduce_f32ILi256EEvPfS0_i:
[----:B------:R-:W-:Y:S01]  /*0000*/  LDC R1, c[0x0][0x37c] ;  /* 0x0000df00ff017b82 */ /* 0x000fe20000000800 */
[----:B------:R-:W0:Y:S01]  /*0010*/  S2R R0, SR_TID.X ;  /* 0x0000000000007919 */ /* 0x000e220000002100 */
[----:B------:R-:W1:Y:S01]  /*0020*/  LDCU UR4, c[0x0][0x390] ;  /* 0x00007200ff0477ac */ /* 0x000e620008000800 */
[----:B------:R-:W-:Y:S01]  /*0030*/  IMAD.MOV.U32 R4, RZ, RZ, RZ ;  /* 0x000000ffff047224 */ /* 0x000fe200078e00ff */
[----:B------:R-:W0:Y:S02]  /*0040*/  S2R R5, SR_CTAID.X ;  /* 0x0000000000057919 */ /* 0x000e240000002500 */
[----:B0-----:R-:W-:-:S05]  /*0050*/  IMAD R5, R5, 0x100, R0 ;  /* 0x0000010005057824 */ /* 0x001fca00078e0200 */
[----:B-1----:R-:W-:Y:S01]  /*0060*/  ISETP.GE.AND P0, PT, R5, UR4, PT ;  /* 0x0000000405007c0c */ /* 0x002fe2000bf06270 */
[----:B------:R-:W0:-:S12]  /*0070*/  LDCU.64 UR4, c[0x0][0x358] ;  /* 0x00006b00ff0477ac */ /* 0x000e180008000a00 */
[----:B------:R-:W1:Y:S02]  /*0080*/  @!P0 LDC.64 R2, c[0x0][0x380] ;  /* 0x0000e000ff028b82 */ /* 0x000e640000000a00 */
[----:B-1----:R-:W-:-:S05]  /*0090*/  @!P0 IMAD.WIDE.U32 R2, R5, 0x4, R2 ;  /* 0x0000000405028825 */ /* 0x002fca00078e0002 */
[----:B0-----:R-:W2:Y:S04]  /*00a0*/  @!P0 LDG.E R4, desc[UR4][R2.64] ;  /* 0x0000000402048981 */ /* 0x001ea8000c1e1900 */
[----:B--2---:R-:W0:Y:S02]  /*00b0*/  SHFL.BFLY PT, R5, R4, 0x10, 0x1f ;  /* 0x0e001f0004057f89 */ /* 0x004e2400000e0000 */
[----:B0-----:R-:W-:-:S05]  /*00c0*/  FADD R6, R5, R4 ;  /* 0x0000000405067221 */ /* 0x001fca0000000000 */
[----:B------:R-:W0:Y:S02]  /*00d0*/  SHFL.BFLY PT, R5, R6, 0x8, 0x1f ;  /* 0x0d001f0006057f89 */ /* 0x000e2400000e0000 */
[----:B0-----:R-:W-:Y:S01]  /*00e0*/  FADD R7, R6, R5 ;  /* 0x0000000506077221 */ /* 0x001fe20000000000 */
[----:B------:R-:W-:-:S04]  /*00f0*/  LOP3.LUT P0, R5, R0, 0x1f, RZ, 0xc0, !PT ;  /* 0x0000001f00057812 */ /* 0x000fc8000780c0ff */
[----:B------:R-:W0:Y:S01]  /*0100*/  SHFL.BFLY PT, R8, R7, 0x4, 0x1f ;  /* 0x0c801f0007087f89 */ /* 0x000e2200000e0000 */
[----:B------:R-:W-:-:S08]  /*0110*/  ISETP.GT.U32.AND P1, PT, R5, 0x7, PT ;  /* 0x000000070500780c */ /* 0x000fd00003f24070 */
[----:B------:R-:W1:Y:S01]  /*0120*/  @!P0 S2R R10, SR_CgaCtaId ;  /* 0x00000000000a8919 */ /* 0x000e620000008800 */
[----:B------:R-:W-:-:S04]  /*0130*/  @!P0 MOV R3, 0x400 ;  /* 0x0000040000038802 */ /* 0x000fc80000000f00 */
[----:B------:R-:W2:Y:S01]  /*0140*/  @!P1 S2R R11, SR_CgaCtaId ;  /* 0x00000000000b9919 */ /* 0x000ea20000008800 */
[----:B------:R-:W-:Y:S01]  /*0150*/  @!P1 MOV R4, 0x400 ;  /* 0x0000040000049802 */ /* 0x000fe20000000f00 */
[----:B0-----:R-:W-:-:S05]  /*0160*/  FADD R8, R7, R8 ;  /* 0x0000000807087221 */ /* 0x001fca0000000000 */
[----:B------:R-:W0:Y:S01]  /*0170*/  SHFL.BFLY PT, R9, R8, 0x2, 0x1f ;  /* 0x0c401f0008097f89 */ /* 0x000e2200000e0000 */
[----:B-1----:R-:W-:-:S04]  /*0180*/  @!P0 LEA R3, R10, R3, 0x18 ;  /* 0x000000030a038211 */ /* 0x002fc800078ec0ff */
[----:B------:R-:W-:Y:S02]  /*0190*/  @!P0 LEA.HI R3, R0, R3, RZ, 0x1d ;  /* 0x0000000300038211 */ /* 0x000fe400078fe8ff */
[----:B--2---:R-:W-:-:S04]  /*01a0*/  @!P1 LEA R6, R11, R4, 0x18 ;  /* 0x000000040b069211 */ /* 0x004fc800078ec0ff */
[----:B------:R-:W-:Y:S01]  /*01b0*/  @!P1 LEA R5, R5, R6, 0x2 ;  /* 0x0000000605059211 */ /* 0x000fe200078e10ff */
[----:B0-----:R-:W-:-:S05]  /*01c0*/  FADD R9, R8, R9 ;  /* 0x0000000908097221 */ /* 0x001fca0000000000 */
[----:B------:R-:W0:Y:S02]  /*01d0*/  SHFL.BFLY PT, R2, R9, 0x1, 0x1f ;  /* 0x0c201f0009027f89 */ /* 0x000e2400000e0000 */
[----:B0-----:R-:W-:Y:S01]  /*01e0*/  FADD R4, R9, R2 ;  /* 0x0000000209047221 */ /* 0x001fe20000000000 */
[----:B------:R-:W-:-:S04]  /*01f0*/  HFMA2 R2, -RZ, RZ, 0, 0 ;  /* 0x00000000ff027431 */ /* 0x000fc800000001ff */
[----:B------:R0:W-:Y:S01]  /*0200*/  @!P0 STS [R3], R4 ;  /* 0x0000000403008388 */ /* 0x0001e20000000800 */
[----:B------:R-:W-:Y:S01]  /*0210*/  BAR.SYNC.DEFER_BLOCKING 0x0 ;  /* 0x0000000000007b1d */ /* 0x000fe20000010000 */
[----:B------:R-:W-:-:S05]  /*0220*/  ISETP.GT.U32.AND P0, PT, R0, 0x1f, PT ;  /* 0x0000001f0000780c */ /* 0x000fca0003f04070 */
[----:B------:R0:W1:Y:S08]  /*0230*/  @!P1 LDS R2, [R5] ;  /* 0x0000000005029984 */ /* 0x0000700000000800 */
[----:B0-----:R-:W-:Y:S05]  /*0240*/  @P0 EXIT ;  /* 0x000000000000094d */ /* 0x001fea0003800000 */
[----:B-1----:R-:W0:Y:S01]  /*0250*/  SHFL.BFLY PT, R3, R2, 0x4, 0x1f ;  /* 0x0c801f0002037f89 */ /* 0x002e2200000e0000 */
[----:B------:R-:W-:Y:S01]  /*0260*/  ISETP.NE.AND P0, PT, R0, RZ, PT ;  /* 0x000000ff0000720c */ /* 0x000fe20003f05270 */
[----:B0-----:R-:W-:-:S05]  /*0270*/  FADD R3, R3, R2 ;  /* 0x0000000203037221 */ /* 0x001fca0000000000 */
[----:B------:R-:W0:Y:S02]  /*0280*/  SHFL.BFLY PT, R4, R3, 0x2, 0x1f ;  /* 0x0c401f0003047f89 */ /* 0x000e2400000e0000 */
[----:B0-----:R-:W-:-:S05]  /*0290*/  FADD R4, R3, R4 ;  /* 0x0000000403047221 */ /* 0x001fca0000000000 */
[----:B------:R0:W1:Y:S01]  /*02a0*/  SHFL.BFLY PT, R5, R4, 0x1, 0x1f ;  /* 0x0c201f0004057f89 */ /* 0x00006200000e0000 */
[----:B------:R-:W-:Y:S05]  /*02b0*/  @P0 EXIT ;  /* 0x000000000000094d */ /* 0x000fea0003800000 */
[----:B------:R-:W2:Y:S01]  /*02c0*/  LDC.64 R2, c[0x0][0x388] ;  /* 0x0000e200ff027b82 */ /* 0x000ea20000000a00 */
[----:B-1----:R-:W-:-:S05]  /*02d0*/  FADD R5, R4, R5 ;  /* 0x0000000504057221 */ /* 0x002fca0000000000 */
[----:B--2---:R-:W-:Y:S01]  /*02e0*/  REDG.E.ADD.F32.FTZ.RN.STRONG.GPU desc[UR4][R2.64], R5 ;  /* 0x00000005020079a6 */ /* 0x004fe2000c12f304 */
[----:B------:R-:W-:Y:S05]  /*02f0*/  EXIT ;  /* 0x000000000000794d */ /* 0x000fea0003800000 */
.L_x_1:
        /* <DEDUP_REMOVED lines=16> */
.L_x_3:


//--------------------- .nv.shared._Z16reduce_two_stageILi256EEvPfS0_i --------------------------
	.section	.nv.shared._Z16reduce_two_stageILi256EEvPfS0_i,"aw",@nobits
	.sectionflags	@""
	.align	4
.nv.shared._Z16reduce_two_stageILi256EEvPfS0_i:
	.zero		1056


//--------------------- .nv.shared.reserved.0     --------------------------
	.section	.nv.shared.reserved.0,"aw",@nobits
	.weak		__nv_reservedSMEM_offset_0_alias
	.size		__nv_reservedSMEM_offset_0_alias, 0, 64
	.other		__nv_reservedSMEM_offset_0_alias,@"STO_CUDA_RESERVED_SHARED STV_DEFAULT"
__nv_reservedSMEM_offset_0_alias:
	.zero		0
	.zero		64


//--------------------- .nv.shared._Z20block_all_reduce_f32ILi256EEvPfS0_i --------------------------
	.section	.nv.shared._Z20block_all_reduce_f32ILi256EEvPfS0_i,"aw",@nobits
	.sectionflags	@""
	.align	4
.nv.shared._Z20block_all_reduce_f32ILi256EEvPfS0_i:
	.zero		1056


//--------------------- .nv.constant0._Z16reduce_two_stageILi256EEvPfS0_i --------------------------
	.section	.nv.constant0._Z16reduce_two_stageILi256EEvPfS0_i,"a",@progbits
	.sectionflags	@""
	.align	4
.nv.constant0._Z16reduce_two_stageILi256EEvPfS0_i:
	.zero		916


//--------------------- .nv.constant0._Z20block_all_reduce_f32ILi256EEvPfS0_i --------------------------
	.section	.nv.constant0._Z20block_all_reduce_f32ILi256EEvPfS0_i,"a",@progbits
	.sectionflags	@""
	.align	4
.nv.constant0._Z20block_all_reduce_f32ILi256EEvPfS0_i:
	.zero		916


//--------------------- SYMBOLS --------------------------

	.type		.nv.reservedSmem.offset0,@object
	.size		.nv.reservedSmem.offset0,0x4
	.type		.nv.reservedSmem.cap,@object
	.size		.nv.reservedSmem.cap,0x4
